//
// Generated by NVIDIA NVVM Compiler
//
// Compiler Build ID: CL-36424714
// Cuda compilation tools, release 13.0, V13.0.88
// Based on NVVM 20.0.0
//

.version 9.0
.target sm_100
.address_size 64

	// .globl	_Z10matrixCopyPiPKi
.const .align 4 .u32 devMatrixSize;

.visible .entry _Z10matrixCopyPiPKi(
	.param .u64 .ptr .align 1 _Z10matrixCopyPiPKi_param_0,
	.param .u64 .ptr .align 1 _Z10matrixCopyPiPKi_param_1
)
{
	.reg .b32 	%r<16>;
	.reg .b64 	%rd<15>;

	ld.param.u64 	%rd1, [_Z10matrixCopyPiPKi_param_0];
	ld.param.u64 	%rd2, [_Z10matrixCopyPiPKi_param_1];
	mov.u32 	%r1, %ctaid.x;
	mov.u32 	%r2, %nctaid.x;
	mov.u32 	%r3, %tid.x;
	mad.lo.s32 	%r4, %r1, %r2, %r3;
	mov.u32 	%r5, %ctaid.y;
	mov.u32 	%r6, %nctaid.y;
	mov.u32 	%r7, %tid.y;
	shl.b32 	%r8, %r7, 2;
	mad.lo.s32 	%r9, %r5, %r6, %r8;
	ld.const.u32 	%r10, [devMatrixSize];
	cvta.to.global.u64 	%rd3, %rd2;
	cvta.to.global.u64 	%rd4, %rd1;
	mad.lo.s32 	%r11, %r10, %r9, %r4;
	mul.wide.s32 	%rd5, %r11, 4;
	add.s64 	%rd6, %rd3, %rd5;
	ld.global.u32 	%r12, [%rd6];
	add.s64 	%rd7, %rd4, %rd5;
	st.global.u32 	[%rd7], %r12;
	mul.wide.s32 	%rd8, %r10, 4;
	add.s64 	%rd9, %rd6, %rd8;
	ld.global.u32 	%r13, [%rd9];
	add.s64 	%rd10, %rd7, %rd8;
	st.global.u32 	[%rd10], %r13;
	add.s64 	%rd11, %rd9, %rd8;
	ld.global.u32 	%r14, [%rd11];
	add.s64 	%rd12, %rd10, %rd8;
	st.global.u32 	[%rd12], %r14;
	add.s64 	%rd13, %rd11, %rd8;
	ld.global.u32 	%r15, [%rd13];
	add.s64 	%rd14, %rd12, %rd8;
	st.global.u32 	[%rd14], %r15;
	ret;

}


// ===== COMPILED SASS (sm_100) =====

	.target	sm_100

	.elftype	@"ET_EXEC"


//--------------------- .note.nv.tkinfo           --------------------------
	.section	.note.nv.tkinfo,"",@"SHT_NOTE"
	.sectionflags	@"SHF_NOTE_NV_TKINFO"
	.tkinfo
        /*0018*/ 	.word	0x00000002
        /*0030*/ 	.string	""
        /*0030*/ 	.string	"ptxas"
        /*0030*/ 	.string	"Cuda compilation tools, release 13.0, V13.0.88"
        /*0030*/ 	.string	"Build cuda_13.0.r13.0/compiler.36424714_0"
        /*0030*/ 	.string	"-arch sm_100 -m 64 "



//--------------------- .note.nv.cuinfo           --------------------------
	.section	.note.nv.cuinfo,"",@"SHT_NOTE"
	.sectionflags	@"SHF_NOTE_NV_CUINFO"
        /*0018*/ 	.short	0x0002
        /*001a*/ 	.short	0x0064
        /*001c*/ 	.short	0x0082
	.zero		2


//--------------------- .nv.info                  --------------------------
	.section	.nv.info,"",@"SHT_CUDA_INFO"
	.align	4


	//----- nvinfo : EIATTR_REGCOUNT
	.align		4
        /*0000*/ 	.byte	0x04, 0x2f
        /*0002*/ 	.short	(.L_2 - .L_1)
	.align		4
.L_1:
        /*0004*/ 	.word	index@(_Z10matrixCopyPiPKi)
        /*0008*/ 	.word	0x00000018


	//----- nvinfo : EIATTR_FRAME_SIZE
	.align		4
.L_2:
        /*000c*/ 	.byte	0x04, 0x11
        /*000e*/ 	.short	(.L_4 - .L_3)
	.align		4
.L_3:
        /*0010*/ 	.word	index@(_Z10matrixCopyPiPKi)
        /*0014*/ 	.word	0x00000000


	//----- nvinfo : EIATTR_MIN_STACK_SIZE
	.align		4
.L_4:
        /*0018*/ 	.byte	0x04, 0x12
        /*001a*/ 	.short	(.L_6 - .L_5)
	.align		4
.L_5:
        /*001c*/ 	.word	index@(_Z10matrixCopyPiPKi)
        /*0020*/ 	.word	0x00000000
.L_6:


//--------------------- .nv.compat                --------------------------
	.section	.nv.compat,"",@"SHT_CUDA_COMPAT_INFO"
	.align	4
        /*0000*/ 	.byte	0x02, 0x09, 0x00, 0x00, 0x02, 0x02, 0x01, 0x00, 0x02, 0x05, 0x05, 0x00, 0x03, 0x07, 0x01, 0x01
        /*0010*/ 	.byte	0x02, 0x03, 0x00, 0x00, 0x02, 0x06, 0x01, 0x00, 0x04, 0x0b, 0x08, 0x00, 0x09, 0x00, 0x00, 0x00
        /*0020*/ 	.byte	0x00, 0x00, 0x00, 0x00


//--------------------- .nv.info._Z10matrixCopyPiPKi --------------------------
	.section	.nv.info._Z10matrixCopyPiPKi,"",@"SHT_CUDA_INFO"
	.sectionflags	@""
	.align	4


	//----- nvinfo : EIATTR_CUDA_API_VERSION
	.align		4
        /*0000*/ 	.byte	0x04, 0x37
        /*0002*/ 	.short	(.L_8 - .L_7)
.L_7:
        /*0004*/ 	.word	0x00000082


	//----- nvinfo : EIATTR_KPARAM_INFO
	.align		4
.L_8:
        /*0008*/ 	.byte	0x04, 0x17
        /*000a*/ 	.short	(.L_10 - .L_9)
.L_9:
        /*000c*/ 	.word	0x00000000
        /*0010*/ 	.short	0x0001
        /*0012*/ 	.short	0x0008
        /*0014*/ 	.byte	0x00, 0xf5, 0x21, 0x00


	//----- nvinfo : EIATTR_KPARAM_INFO
	.align		4
.L_10:
        /*0018*/ 	.byte	0x04, 0x17
        /*001a*/ 	.short	(.L_12 - .L_11)
.L_11:
        /*001c*/ 	.word	0x00000000
        /*0020*/ 	.short	0x0000
        /*0022*/ 	.short	0x0000
        /*0024*/ 	.byte	0x00, 0xf5, 0x21, 0x00


	//----- nvinfo : EIATTR_SPARSE_MMA_MASK
	.align		4
.L_12:
        /*0028*/ 	.byte	0x03, 0x50
        /*002a*/ 	.short	0x0000


	//----- nvinfo : EIATTR_MAXREG_COUNT
	.align		4
        /*002c*/ 	.byte	0x03, 0x1b
        /*002e*/ 	.short	0x00ff


	//----- nvinfo : EIATTR_MERCURY_ISA_VERSION
	.align		4
        /*0030*/ 	.byte	0x03, 0x5f
        /*0032*/ 	.short	0x0101


	//----- nvinfo : EIATTR_VRC_CTA_INIT_COUNT
	.align		4
        /*0034*/ 	.byte	0x02, 0x4a
	.zero		1
	.zero		1


	//----- nvinfo : EIATTR_EXIT_INSTR_OFFSETS
	.align		4
        /*0038*/ 	.byte	0x04, 0x1c
        /*003a*/ 	.short	(.L_14 - .L_13)


	//   ....[0]....
.L_13:
        /*003c*/ 	.word	0x000001f0


	//----- nvinfo : EIATTR_CBANK_PARAM_SIZE
	.align		4
.L_14:
        /*0040*/ 	.byte	0x03, 0x19
        /*0042*/ 	.short	0x0010


	//----- nvinfo : EIATTR_PARAM_CBANK
	.align		4
        /*0044*/ 	.byte	0x04, 0x0a
        /*0046*/ 	.short	(.L_16 - .L_15)
	.align		4
.L_15:
        /*0048*/ 	.word	index@(.nv.constant0._Z10matrixCopyPiPKi)
        /*004c*/ 	.short	0x0380
        /*004e*/ 	.short	0x0010


	//----- nvinfo : EIATTR_SW_WAR
	.align		4
.L_16:
        /*0050*/ 	.byte	0x04, 0x36
        /*0052*/ 	.short	(.L_18 - .L_17)
.L_17:
        /*0054*/ 	.word	0x00000008
.L_18:


//--------------------- .nv.callgraph             --------------------------
	.section	.nv.callgraph,"",@"SHT_CUDA_CALLGRAPH"
	.align	4
	.sectionentsize	8
	.align		4
        /*0000*/ 	.word	0x00000000
	.align		4
        /*0004*/ 	.word	0xffffffff
	.align		4
        /*0008*/ 	.word	0x00000000
	.align		4
        /*000c*/ 	.word	0xfffffffe
	.align		4
        /*0010*/ 	.word	0x00000000
	.align		4
        /*0014*/ 	.word	0xfffffffd
	.align		4
        /*0018*/ 	.word	0x00000000
	.align		4
        /*001c*/ 	.word	0xfffffffc


//--------------------- .nv.constant3             --------------------------
	.section	.nv.constant3,"a",@progbits
	.align	4
.nv.constant3:
	.type		devMatrixSize,@object
	.size		devMatrixSize,(.L_0 - devMatrixSize)
devMatrixSize:
	.zero		4
.L_0:


//--------------------- .text._Z10matrixCopyPiPKi --------------------------
	.section	.text._Z10matrixCopyPiPKi,"ax",@progbits
	.align	128
        .global         _Z10matrixCopyPiPKi
        .type           _Z10matrixCopyPiPKi,@function
        .size           _Z10matrixCopyPiPKi,(.L_x_1 - _Z10matrixCopyPiPKi)
        .other          _Z10matrixCopyPiPKi,@"STO_CUDA_ENTRY STV_DEFAULT"
_Z10matrixCopyPiPKi:
.text._Z10matrixCopyPiPKi:
[----:B------:R-:W-:Y:S01]  /*0000*/  LDC R1, c[0x0][0x37c] ;  /* 0x0000df00ff017b82 */ /* 0x000fe20000000800 */
[----:B------:R-:W0:Y:S07]  /*0010*/  S2R R4, SR_TID.Y ;  /* 0x0000000000047919 */ /* 0x000e2e0000002200 */
[----:B------:R-:W1:Y:S01]  /*0020*/  LDC R5, c[0x0][0x370] ;  /* 0x0000dc00ff057b82 */ /* 0x000e620000000800 */
[----:B------:R-:W2:Y:S01]  /*0030*/  LDCU.64 UR4, c[0x0][0x358] ;  /* 0x00006b00ff0477ac */ /* 0x000ea20008000a00 */
[----:B------:R-:W1:Y:S06]  /*0040*/  S2R R6, SR_TID.X ;  /* 0x0000000000067919 */ /* 0x000e6c0000002100 */
[----:B------:R-:W1:Y:S08]  /*0050*/  S2UR UR6, SR_CTAID.X ;  /* 0x00000000000679c3 */ /* 0x000e700000002500 */
[----:B------:R-:W3:Y:S08]  /*0060*/  S2UR UR7, SR_CTAID.Y ;  /* 0x00000000000779c3 */ /* 0x000ef00000002600 */
[----:B------:R-:W3:Y:S01]  /*0070*/  LDC R7, c[0x0][0x374] ;  /* 0x0000dd00ff077b82 */ /* 0x000ee20000000800 */
[----:B0-----:R-:W-:-:S07]  /*0080*/  SHF.L.U32 R4, R4, 0x2, RZ ;  /* 0x0000000204047819 */ /* 0x001fce00000006ff */
[----:B------:R-:W0:Y:S01]  /*0090*/  LDC R0, c[0x3][RZ] ;  /* 0x00c00000ff007b82 */ /* 0x000e220000000800 */
[----:B-1----:R-:W-:-:S07]  /*00a0*/  IMAD R5, R5, UR6, R6 ;  /* 0x0000000605057c24 */ /* 0x002fce000f8e0206 */
[----:B------:R-:W1:Y:S01]  /*00b0*/  LDC.64 R2, c[0x0][0x388] ;  /* 0x0000e200ff027b82 */ /* 0x000e620000000a00 */
[----:B---3--:R-:W-:-:S04]  /*00c0*/  IMAD R4, R7, UR7, R4 ;  /* 0x0000000707047c24 */ /* 0x008fc8000f8e0204 */
[----:B0-----:R-:W-:-:S03]  /*00d0*/  IMAD R7, R4, R0, R5 ;  /* 0x0000000004077224 */ /* 0x001fc600078e0205 */
[----:B------:R-:W0:Y:S01]  /*00e0*/  LDC.64 R4, c[0x0][0x380] ;  /* 0x0000e000ff047b82 */ /* 0x000e220000000a00 */
[----:B-1----:R-:W-:-:S05]  /*00f0*/  IMAD.WIDE R2, R7, 0x4, R2 ;  /* 0x0000000407027825 */ /* 0x002fca00078e0202 */
[----:B--2---:R-:W2:Y:S01]  /*0100*/  LDG.E R17, desc[UR4][R2.64] ;  /* 0x0000000402117981 */ /* 0x004ea2000c1e1900 */
[----:B0-----:R-:W-:-:S04]  /*0110*/  IMAD.WIDE R4, R7, 0x4, R4 ;  /* 0x0000000407047825 */ /* 0x001fc800078e0204 */
[C---:B------:R-:W-:Y:S01]  /*0120*/  IMAD.WIDE R6, R0.reuse, 0x4, R2 ;  /* 0x0000000400067825 */ /* 0x040fe200078e0202 */
[----:B--2---:R-:W-:Y:S04]  /*0130*/  STG.E desc[UR4][R4.64], R17 ;  /* 0x0000001104007986 */ /* 0x004fe8000c101904 */
[----:B------:R-:W2:Y:S01]  /*0140*/  LDG.E R19, desc[UR4][R6.64] ;  /* 0x0000000406137981 */ /* 0x000ea2000c1e1900 */
[----:B------:R-:W-:-:S04]  /*0150*/  IMAD.WIDE R8, R0, 0x4, R4 ;  /* 0x0000000400087825 */ /* 0x000fc800078e0204 */
[C---:B------:R-:W-:Y:S01]  /*0160*/  IMAD.WIDE R10, R0.reuse, 0x4, R6 ;  /* 0x00000004000a7825 */ /* 0x040fe200078e0206 */
[----:B--2---:R-:W-:Y:S04]  /*0170*/  STG.E desc[UR4][R8.64], R19 ;  /* 0x0000001308007986 */ /* 0x004fe8000c101904 */
[----:B------:R-:W2:Y:S01]  /*0180*/  LDG.E R21, desc[UR4][R10.64] ;  /* 0x000000040a157981 */ /* 0x000ea2000c1e1900 */
[----:B------:R-:W-:-:S04]  /*0190*/  IMAD.WIDE R12, R0, 0x4, R8 ;  /* 0x00000004000c7825 */ /* 0x000fc800078e0208 */
[C---:B------:R-:W-:Y:S01]  /*01a0*/  IMAD.WIDE R2, R0.reuse, 0x4, R10 ;  /* 0x0000000400027825 */ /* 0x040fe200078e020a */
[----:B--2---:R-:W-:Y:S05]  /*01b0*/  STG.E desc[UR4][R12.64], R21 ;  /* 0x000000150c007986 */ /* 0x004fea000c101904 */
[----:B------:R-:W2:Y:S01]  /*01c0*/  LDG.E R3, desc[UR4][R2.64] ;  /* 0x0000000402037981 */ /* 0x000ea2000c1e1900 */
[----:B------:R-:W-:-:S05]  /*01d0*/  IMAD.WIDE R14, R0, 0x4, R12 ;  /* 0x00000004000e7825 */ /* 0x000fca00078e020c */
[----:B--2---:R-:W-:Y:S01]  /*01e0*/  STG.E desc[UR4][R14.64], R3 ;  /* 0x000000030e007986 */ /* 0x004fe2000c101904 */
[----:B------:R-:W-:Y:S05]  /*01f0*/  EXIT ;  /* 0x000000000000794d */ /* 0x000fea0003800000 */
.L_x_0:
[----:B------:R-:W-:-:S00]  /*0200*/  BRA `(.L_x_0) ;  /* 0xfffffffc00fc7947 */ /* 0x000fc0000383ffff */
[----:B------:R-:W-:-:S00]  /*0210*/  NOP ;  /* 0x0000000000007918 */ /* 0x000fc00000000000 */
        /* <DEDUP_REMOVED lines=14> */
.L_x_1:


//--------------------- .nv.shared.reserved.0     --------------------------
	.section	.nv.shared.reserved.0,"aw",@nobits
	.weak		__nv_reservedSMEM_offset_0_alias
	.size		__nv_reservedSMEM_offset_0_alias, 0, 64
	.other		__nv_reservedSMEM_offset_0_alias,@"STO_CUDA_RESERVED_SHARED STV_DEFAULT"
__nv_reservedSMEM_offset_0_alias:
	.zero		0
	.zero		64


//--------------------- .nv.constant0._Z10matrixCopyPiPKi --------------------------
	.section	.nv.constant0._Z10matrixCopyPiPKi,"a",@progbits
	.sectionflags	@""
	.align	4
.nv.constant0._Z10matrixCopyPiPKi:
	.zero		912


//--------------------- SYMBOLS --------------------------

	.type		.nv.reservedSmem.offset0,@object
	.size		.nv.reservedSmem.offset0,0x4
